//
// Generated by NVIDIA NVVM Compiler
//
// Compiler Build ID: CL-36424714
// Cuda compilation tools, release 13.0, V13.0.88
// Based on NVVM 20.0.0
//

.version 9.0
.target sm_100
.address_size 64

	// .globl	_Z6kernelPKfS0_Pfm

.visible .entry _Z6kernelPKfS0_Pfm(
	.param .u64 .ptr .align 1 _Z6kernelPKfS0_Pfm_param_0,
	.param .u64 .ptr .align 1 _Z6kernelPKfS0_Pfm_param_1,
	.param .u64 .ptr .align 1 _Z6kernelPKfS0_Pfm_param_2,
	.param .u64 _Z6kernelPKfS0_Pfm_param_3
)
{
	.reg .pred 	%p<2>;
	.reg .b32 	%r<5>;
	.reg .b32 	%f<4>;
	.reg .b64 	%rd<13>;

	ld.param.u64 	%rd2, [_Z6kernelPKfS0_Pfm_param_0];
	ld.param.u64 	%rd3, [_Z6kernelPKfS0_Pfm_param_1];
	ld.param.u64 	%rd4, [_Z6kernelPKfS0_Pfm_param_2];
	ld.param.u64 	%rd5, [_Z6kernelPKfS0_Pfm_param_3];
	mov.u32 	%r1, %ntid.x;
	mov.u32 	%r2, %ctaid.x;
	mov.u32 	%r3, %tid.x;
	mad.lo.s32 	%r4, %r1, %r2, %r3;
	cvt.s64.s32 	%rd1, %r4;
	setp.le.u64 	%p1, %rd5, %rd1;
	@%p1 bra 	$L__BB0_2;
	cvta.to.global.u64 	%rd6, %rd2;
	cvta.to.global.u64 	%rd7, %rd3;
	cvta.to.global.u64 	%rd8, %rd4;
	shl.b64 	%rd9, %rd1, 2;
	add.s64 	%rd10, %rd6, %rd9;
	ld.global.f32 	%f1, [%rd10];
	add.s64 	%rd11, %rd7, %rd9;
	ld.global.f32 	%f2, [%rd11];
	add.f32 	%f3, %f1, %f2;
	add.s64 	%rd12, %rd8, %rd9;
	st.global.f32 	[%rd12], %f3;
$L__BB0_2:
	ret;

}


// ===== COMPILED SASS (sm_100) =====

	.target	sm_100

	.elftype	@"ET_EXEC"


//--------------------- .note.nv.tkinfo           --------------------------
	.section	.note.nv.tkinfo,"",@"SHT_NOTE"
	.sectionflags	@"SHF_NOTE_NV_TKINFO"
	.tkinfo
        /*0018*/ 	.word	0x00000002
        /*0030*/ 	.string	""
        /*0030*/ 	.string	"ptxas"
        /*0030*/ 	.string	"Cuda compilation tools, release 13.0, V13.0.88"
        /*0030*/ 	.string	"Build cuda_13.0.r13.0/compiler.36424714_0"
        /*0030*/ 	.string	"-arch sm_100 -m 64 "



//--------------------- .note.nv.cuinfo           --------------------------
	.section	.note.nv.cuinfo,"",@"SHT_NOTE"
	.sectionflags	@"SHF_NOTE_NV_CUINFO"
        /*0018*/ 	.short	0x0002
        /*001a*/ 	.short	0x0064
        /*001c*/ 	.short	0x0082
	.zero		2


//--------------------- .nv.info                  --------------------------
	.section	.nv.info,"",@"SHT_CUDA_INFO"
	.align	4


	//----- nvinfo : EIATTR_REGCOUNT
	.align		4
        /*0000*/ 	.byte	0x04, 0x2f
        /*0002*/ 	.short	(.L_1 - .L_0)
	.align		4
.L_0:
        /*0004*/ 	.word	index@(_Z6kernelPKfS0_Pfm)
        /*0008*/ 	.word	0x0000000c


	//----- nvinfo : EIATTR_FRAME_SIZE
	.align		4
.L_1:
        /*000c*/ 	.byte	0x04, 0x11
        /*000e*/ 	.short	(.L_3 - .L_2)
	.align		4
.L_2:
        /*0010*/ 	.word	index@(_Z6kernelPKfS0_Pfm)
        /*0014*/ 	.word	0x00000000


	//----- nvinfo : EIATTR_MIN_STACK_SIZE
	.align		4
.L_3:
        /*0018*/ 	.byte	0x04, 0x12
        /*001a*/ 	.short	(.L_5 - .L_4)
	.align		4
.L_4:
        /*001c*/ 	.word	index@(_Z6kernelPKfS0_Pfm)
        /*0020*/ 	.word	0x00000000
.L_5:


//--------------------- .nv.compat                --------------------------
	.section	.nv.compat,"",@"SHT_CUDA_COMPAT_INFO"
	.align	4
        /*0000*/ 	.byte	0x02, 0x09, 0x00, 0x00, 0x02, 0x02, 0x01, 0x00, 0x02, 0x05, 0x05, 0x00, 0x03, 0x07, 0x01, 0x01
        /*0010*/ 	.byte	0x02, 0x03, 0x00, 0x00, 0x02, 0x06, 0x01, 0x00, 0x04, 0x0b, 0x08, 0x00, 0x09, 0x00, 0x00, 0x00
        /*0020*/ 	.byte	0x00, 0x00, 0x00, 0x00


//--------------------- .nv.info._Z6kernelPKfS0_Pfm --------------------------
	.section	.nv.info._Z6kernelPKfS0_Pfm,"",@"SHT_CUDA_INFO"
	.sectionflags	@""
	.align	4


	//----- nvinfo : EIATTR_CUDA_API_VERSION
	.align		4
        /*0000*/ 	.byte	0x04, 0x37
        /*0002*/ 	.short	(.L_7 - .L_6)
.L_6:
        /*0004*/ 	.word	0x00000082


	//----- nvinfo : EIATTR_KPARAM_INFO
	.align		4
.L_7:
        /*0008*/ 	.byte	0x04, 0x17
        /*000a*/ 	.short	(.L_9 - .L_8)
.L_8:
        /*000c*/ 	.word	0x00000000
        /*0010*/ 	.short	0x0003
        /*0012*/ 	.short	0x0018
        /*0014*/ 	.byte	0x00, 0xf0, 0x21, 0x00


	//----- nvinfo : EIATTR_KPARAM_INFO
	.align		4
.L_9:
        /*0018*/ 	.byte	0x04, 0x17
        /*001a*/ 	.short	(.L_11 - .L_10)
.L_10:
        /*001c*/ 	.word	0x00000000
        /*0020*/ 	.short	0x0002
        /*0022*/ 	.short	0x0010
        /*0024*/ 	.byte	0x00, 0xf5, 0x21, 0x00


	//----- nvinfo : EIATTR_KPARAM_INFO
	.align		4
.L_11:
        /*0028*/ 	.byte	0x04, 0x17
        /*002a*/ 	.short	(.L_13 - .L_12)
.L_12:
        /*002c*/ 	.word	0x00000000
        /*0030*/ 	.short	0x0001
        /*0032*/ 	.short	0x0008
        /*0034*/ 	.byte	0x00, 0xf5, 0x21, 0x00


	//----- nvinfo : EIATTR_KPARAM_INFO
	.align		4
.L_13:
        /*0038*/ 	.byte	0x04, 0x17
        /*003a*/ 	.short	(.L_15 - .L_14)
.L_14:
        /*003c*/ 	.word	0x00000000
        /*0040*/ 	.short	0x0000
        /*0042*/ 	.short	0x0000
        /*0044*/ 	.byte	0x00, 0xf5, 0x21, 0x00


	//----- nvinfo : EIATTR_SPARSE_MMA_MASK
	.align		4
.L_15:
        /*0048*/ 	.byte	0x03, 0x50
        /*004a*/ 	.short	0x0000


	//----- nvinfo : EIATTR_MAXREG_COUNT
	.align		4
        /*004c*/ 	.byte	0x03, 0x1b
        /*004e*/ 	.short	0x00ff


	//----- nvinfo : EIATTR_MERCURY_ISA_VERSION
	.align		4
        /*0050*/ 	.byte	0x03, 0x5f
        /*0052*/ 	.short	0x0101


	//----- nvinfo : EIATTR_VRC_CTA_INIT_COUNT
	.align		4
        /*0054*/ 	.byte	0x02, 0x4a
	.zero		1
	.zero		1


	//----- nvinfo : EIATTR_EXIT_INSTR_OFFSETS
	.align		4
        /*0058*/ 	.byte	0x04, 0x1c
        /*005a*/ 	.short	(.L_17 - .L_16)


	//   ....[0]....
.L_16:
        /*005c*/ 	.word	0x00000090


	//   ....[1]....
        /*0060*/ 	.word	0x00000190


	//----- nvinfo : EIATTR_CBANK_PARAM_SIZE
	.align		4
.L_17:
        /*0064*/ 	.byte	0x03, 0x19
        /*0066*/ 	.short	0x0020


	//----- nvinfo : EIATTR_PARAM_CBANK
	.align		4
        /*0068*/ 	.byte	0x04, 0x0a
        /*006a*/ 	.short	(.L_19 - .L_18)
	.align		4
.L_18:
        /*006c*/ 	.word	index@(.nv.constant0._Z6kernelPKfS0_Pfm)
        /*0070*/ 	.short	0x0380
        /*0072*/ 	.short	0x0020


	//----- nvinfo : EIATTR_SW_WAR
	.align		4
.L_19:
        /*0074*/ 	.byte	0x04, 0x36
        /*0076*/ 	.short	(.L_21 - .L_20)
.L_20:
        /*0078*/ 	.word	0x00000008
.L_21:


//--------------------- .nv.callgraph             --------------------------
	.section	.nv.callgraph,"",@"SHT_CUDA_CALLGRAPH"
	.align	4
	.sectionentsize	8
	.align		4
        /*0000*/ 	.word	0x00000000
	.align		4
        /*0004*/ 	.word	0xffffffff
	.align		4
        /*0008*/ 	.word	0x00000000
	.align		4
        /*000c*/ 	.word	0xfffffffe
	.align		4
        /*0010*/ 	.word	0x00000000
	.align		4
        /*0014*/ 	.word	0xfffffffd
	.align		4
        /*0018*/ 	.word	0x00000000
	.align		4
        /*001c*/ 	.word	0xfffffffc


//--------------------- .text._Z6kernelPKfS0_Pfm  --------------------------
	.section	.text._Z6kernelPKfS0_Pfm,"ax",@progbits
	.align	128
        .global         _Z6kernelPKfS0_Pfm
        .type           _Z6kernelPKfS0_Pfm,@function
        .size           _Z6kernelPKfS0_Pfm,(.L_x_1 - _Z6kernelPKfS0_Pfm)
        .other          _Z6kernelPKfS0_Pfm,@"STO_CUDA_ENTRY STV_DEFAULT"
_Z6kernelPKfS0_Pfm:
.text._Z6kernelPKfS0_Pfm:
[----:B------:R-:W-:Y:S01]  /*0000*/  LDC R1, c[0x0][0x37c] ;  /* 0x0000df00ff017b82 */ /* 0x000fe20000000800 */
[----:B------:R-:W0:Y:S01]  /*0010*/  S2R R0, SR_CTAID.X ;  /* 0x0000000000007919 */ /* 0x000e220000002500 */
[----:B------:R-:W0:Y:S01]  /*0020*/  LDCU UR4, c[0x0][0x360] ;  /* 0x00006c00ff0477ac */ /* 0x000e220008000800 */
[----:B------:R-:W0:Y:S01]  /*0030*/  S2R R3, SR_TID.X ;  /* 0x0000000000037919 */ /* 0x000e220000002100 */
[----:B------:R-:W1:Y:S01]  /*0040*/  LDCU.64 UR6, c[0x0][0x398] ;  /* 0x00007300ff0677ac */ /* 0x000e620008000a00 */
[----:B0-----:R-:W-:-:S05]  /*0050*/  IMAD R0, R0, UR4, R3 ;  /* 0x0000000400007c24 */ /* 0x001fca000f8e0203 */
[----:B-1----:R-:W-:Y:S02]  /*0060*/  ISETP.GE.U32.AND P0, PT, R0, UR6, PT ;  /* 0x0000000600007c0c */ /* 0x002fe4000bf06070 */
[----:B------:R-:W-:-:S04]  /*0070*/  SHF.R.S32.HI R3, RZ, 0x1f, R0 ;  /* 0x0000001fff037819 */ /* 0x000fc80000011400 */
[----:B------:R-:W-:-:S13]  /*0080*/  ISETP.GE.U32.AND.EX P0, PT, R3, UR7, PT, P0 ;  /* 0x0000000703007c0c */ /* 0x000fda000bf06100 */
[----:B------:R-:W-:Y:S05]  /*0090*/  @P0 EXIT ;  /* 0x000000000000094d */ /* 0x000fea0003800000 */
[----:B------:R-:W0:Y:S01]  /*00a0*/  LDCU.128 UR8, c[0x0][0x380] ;  /* 0x00007000ff0877ac */ /* 0x000e220008000c00 */
[C---:B------:R-:W-:Y:S01]  /*00b0*/  IMAD.SHL.U32 R6, R0.reuse, 0x4, RZ ;  /* 0x0000000400067824 */ /* 0x040fe200078e00ff */
[----:B------:R-:W-:Y:S01]  /*00c0*/  SHF.L.U64.HI R0, R0, 0x2, R3 ;  /* 0x0000000200007819 */ /* 0x000fe20000010203 */
[----:B------:R-:W1:Y:S01]  /*00d0*/  LDCU.64 UR4, c[0x0][0x358] ;  /* 0x00006b00ff0477ac */ /* 0x000e620008000a00 */
[----:B------:R-:W2:Y:S02]  /*00e0*/  LDCU.64 UR6, c[0x0][0x390] ;  /* 0x00007200ff0677ac */ /* 0x000ea40008000a00 */
[C---:B0-----:R-:W-:Y:S02]  /*00f0*/  IADD3 R4, P1, PT, R6.reuse, UR10, RZ ;  /* 0x0000000a06047c10 */ /* 0x041fe4000ff3e0ff */
[----:B------:R-:W-:Y:S02]  /*0100*/  IADD3 R2, P0, PT, R6, UR8, RZ ;  /* 0x0000000806027c10 */ /* 0x000fe4000ff1e0ff */
[----:B------:R-:W-:-:S02]  /*0110*/  IADD3.X R5, PT, PT, R0, UR11, RZ, P1, !PT ;  /* 0x0000000b00057c10 */ /* 0x000fc40008ffe4ff */
[----:B------:R-:W-:-:S04]  /*0120*/  IADD3.X R3, PT, PT, R0, UR9, RZ, P0, !PT ;  /* 0x0000000900037c10 */ /* 0x000fc800087fe4ff */
[----:B-1----:R-:W3:Y:S04]  /*0130*/  LDG.E R5, desc[UR4][R4.64] ;  /* 0x0000000404057981 */ /* 0x002ee8000c1e1900 */
[----:B------:R-:W3:Y:S01]  /*0140*/  LDG.E R2, desc[UR4][R2.64] ;  /* 0x0000000402027981 */ /* 0x000ee2000c1e1900 */
[----:B--2---:R-:W-:-:S04]  /*0150*/  IADD3 R6, P0, PT, R6, UR6, RZ ;  /* 0x0000000606067c10 */ /* 0x004fc8000ff1e0ff */
[----:B------:R-:W-:Y:S01]  /*0160*/  IADD3.X R7, PT, PT, R0, UR7, RZ, P0, !PT ;  /* 0x0000000700077c10 */ /* 0x000fe200087fe4ff */
[----:B---3--:R-:W-:-:S05]  /*0170*/  FADD R9, R2, R5 ;  /* 0x0000000502097221 */ /* 0x008fca0000000000 */
[----:B------:R-:W-:Y:S01]  /*0180*/  STG.E desc[UR4][R6.64], R9 ;  /* 0x0000000906007986 */ /* 0x000fe2000c101904 */
[----:B------:R-:W-:Y:S05]  /*0190*/  EXIT ;  /* 0x000000000000794d */ /* 0x000fea0003800000 */
.L_x_0:
[----:B------:R-:W-:-:S00]  /*01a0*/  BRA `(.L_x_0) ;  /* 0xfffffffc00fc7947 */ /* 0x000fc0000383ffff */
[----:B------:R-:W-:-:S00]  /*01b0*/  NOP ;  /* 0x0000000000007918 */ /* 0x000fc00000000000 */
        /* <DEDUP_REMOVED lines=12> */
.L_x_1:


//--------------------- .nv.shared.reserved.0     --------------------------
	.section	.nv.shared.reserved.0,"aw",@nobits
	.weak		__nv_reservedSMEM_offset_0_alias
	.size		__nv_reservedSMEM_offset_0_alias, 0, 64
	.other		__nv_reservedSMEM_offset_0_alias,@"STO_CUDA_RESERVED_SHARED STV_DEFAULT"
__nv_reservedSMEM_offset_0_alias:
	.zero		0
	.zero		64


//--------------------- .nv.constant0._Z6kernelPKfS0_Pfm --------------------------
	.section	.nv.constant0._Z6kernelPKfS0_Pfm,"a",@progbits
	.sectionflags	@""
	.align	4
.nv.constant0._Z6kernelPKfS0_Pfm:
	.zero		928


//--------------------- SYMBOLS --------------------------

	.type		.nv.reservedSmem.offset0,@object
	.size		.nv.reservedSmem.offset0,0x4
